//
// Generated by NVIDIA NVVM Compiler
//
// Compiler Build ID: CL-36424714
// Cuda compilation tools, release 13.0, V13.0.88
// Based on NVVM 20.0.0
//

.version 9.0
.target sm_100
.address_size 64

	// .globl	_Z20reduce_sum_stage1of2iPKiPiS1_
.extern .shared .align 16 .b8 spad[];

.visible .entry _Z20reduce_sum_stage1of2iPKiPiS1_(
	.param .u32 _Z20reduce_sum_stage1of2iPKiPiS1__param_0,
	.param .u64 .ptr .align 1 _Z20reduce_sum_stage1of2iPKiPiS1__param_1,
	.param .u64 .ptr .align 1 _Z20reduce_sum_stage1of2iPKiPiS1__param_2,
	.param .u64 .ptr .align 1 _Z20reduce_sum_stage1of2iPKiPiS1__param_3
)
{
	.reg .pred 	%p<7>;
	.reg .b32 	%r<38>;
	.reg .b64 	%rd<11>;

	ld.param.u32 	%r8, [_Z20reduce_sum_stage1of2iPKiPiS1__param_0];
	ld.param.u64 	%rd1, [_Z20reduce_sum_stage1of2iPKiPiS1__param_1];
	ld.param.u64 	%rd2, [_Z20reduce_sum_stage1of2iPKiPiS1__param_2];
	ld.param.u64 	%rd3, [_Z20reduce_sum_stage1of2iPKiPiS1__param_3];
	mov.u32 	%r1, %ctaid.x;
	mov.u32 	%r37, %ntid.x;
	mov.u32 	%r3, %tid.x;
	mad.lo.s32 	%r4, %r1, %r37, %r3;
	shl.b32 	%r9, %r3, 2;
	mov.u32 	%r10, spad;
	add.s32 	%r5, %r10, %r9;
	mov.b32 	%r11, 0;
	st.shared.u32 	[%r5], %r11;
	setp.ge.u32 	%p1, %r4, %r8;
	@%p1 bra 	$L__BB0_2;
	cvta.to.global.u64 	%rd4, %rd1;
	mul.wide.u32 	%rd5, %r4, 4;
	add.s64 	%rd6, %rd4, %rd5;
	ld.global.u32 	%r12, [%rd6];
	st.shared.u32 	[%r5], %r12;
$L__BB0_2:
	bar.sync 	0;
	setp.lt.u32 	%p2, %r37, 66;
	@%p2 bra 	$L__BB0_6;
$L__BB0_3:
	shr.u32 	%r7, %r37, 1;
	setp.ge.u32 	%p3, %r3, %r7;
	@%p3 bra 	$L__BB0_5;
	ld.shared.u32 	%r13, [%r5];
	shl.b32 	%r14, %r7, 2;
	add.s32 	%r15, %r5, %r14;
	ld.shared.u32 	%r16, [%r15];
	add.s32 	%r17, %r16, %r13;
	st.shared.u32 	[%r5], %r17;
$L__BB0_5:
	bar.sync 	0;
	setp.gt.u32 	%p4, %r37, 131;
	mov.u32 	%r37, %r7;
	@%p4 bra 	$L__BB0_3;
$L__BB0_6:
	setp.gt.u32 	%p5, %r3, 31;
	@%p5 bra 	$L__BB0_9;
	ld.shared.u32 	%r18, [%r5];
	ld.shared.u32 	%r19, [%r5+128];
	add.s32 	%r20, %r19, %r18;
	st.shared.u32 	[%r5], %r20;
	bar.sync 	0;
	ld.shared.u32 	%r21, [%r5];
	ld.shared.u32 	%r22, [%r5+64];
	add.s32 	%r23, %r22, %r21;
	st.shared.u32 	[%r5], %r23;
	bar.sync 	0;
	ld.shared.u32 	%r24, [%r5];
	ld.shared.u32 	%r25, [%r5+32];
	add.s32 	%r26, %r25, %r24;
	st.shared.u32 	[%r5], %r26;
	bar.sync 	0;
	ld.shared.u32 	%r27, [%r5];
	ld.shared.u32 	%r28, [%r5+16];
	add.s32 	%r29, %r28, %r27;
	st.shared.u32 	[%r5], %r29;
	bar.sync 	0;
	ld.shared.u32 	%r30, [%r5];
	ld.shared.u32 	%r31, [%r5+8];
	add.s32 	%r32, %r31, %r30;
	st.shared.u32 	[%r5], %r32;
	bar.sync 	0;
	ld.shared.u32 	%r33, [%r5];
	ld.shared.u32 	%r34, [%r5+4];
	add.s32 	%r35, %r34, %r33;
	st.shared.u32 	[%r5], %r35;
	setp.ne.s32 	%p6, %r3, 0;
	@%p6 bra 	$L__BB0_9;
	ld.shared.u32 	%r36, [spad];
	cvta.to.global.u64 	%rd7, %rd3;
	mul.wide.u32 	%rd8, %r1, 4;
	add.s64 	%rd9, %rd7, %rd8;
	st.global.u32 	[%rd9], %r36;
	cvta.to.global.u64 	%rd10, %rd2;
	st.global.u32 	[%rd10], %r36;
$L__BB0_9:
	ret;

}
	// .globl	_Z20reduce_sum_stage2of2iPiS_
.visible .entry _Z20reduce_sum_stage2of2iPiS_(
	.param .u32 _Z20reduce_sum_stage2of2iPiS__param_0,
	.param .u64 .ptr .align 1 _Z20reduce_sum_stage2of2iPiS__param_1,
	.param .u64 .ptr .align 1 _Z20reduce_sum_stage2of2iPiS__param_2
)
{
	.reg .pred 	%p<9>;
	.reg .b32 	%r<46>;
	.reg .b64 	%rd<9>;

	ld.param.u32 	%r13, [_Z20reduce_sum_stage2of2iPiS__param_0];
	ld.param.u64 	%rd2, [_Z20reduce_sum_stage2of2iPiS__param_1];
	ld.param.u64 	%rd3, [_Z20reduce_sum_stage2of2iPiS__param_2];
	cvta.to.global.u64 	%rd1, %rd3;
	mov.u32 	%r1, %tid.x;
	mov.u32 	%r45, %ntid.x;
	shl.b32 	%r15, %r1, 2;
	mov.u32 	%r16, spad;
	add.s32 	%r3, %r16, %r15;
	mov.b32 	%r43, 0;
	st.shared.u32 	[%r3], %r43;
	setp.ge.u32 	%p1, %r1, %r13;
	@%p1 bra 	$L__BB1_2;
	mul.wide.u32 	%rd4, %r1, 4;
	add.s64 	%rd5, %rd1, %rd4;
	ld.global.u32 	%r43, [%rd5];
	st.shared.u32 	[%r3], %r43;
$L__BB1_2:
	add.s32 	%r44, %r1, %r45;
	setp.ge.s32 	%p2, %r44, %r13;
	@%p2 bra 	$L__BB1_5;
$L__BB1_3:
	mul.wide.s32 	%rd6, %r44, 4;
	add.s64 	%rd7, %rd1, %rd6;
	ld.global.u32 	%r17, [%rd7];
	add.s32 	%r43, %r43, %r17;
	add.s32 	%r44, %r44, %r45;
	setp.lt.s32 	%p3, %r44, %r13;
	@%p3 bra 	$L__BB1_3;
	st.shared.u32 	[%r3], %r43;
$L__BB1_5:
	bar.sync 	0;
	setp.lt.u32 	%p4, %r45, 66;
	@%p4 bra 	$L__BB1_9;
$L__BB1_6:
	shr.u32 	%r12, %r45, 1;
	setp.ge.u32 	%p5, %r1, %r12;
	@%p5 bra 	$L__BB1_8;
	ld.shared.u32 	%r18, [%r3];
	shl.b32 	%r19, %r12, 2;
	add.s32 	%r20, %r3, %r19;
	ld.shared.u32 	%r21, [%r20];
	add.s32 	%r22, %r21, %r18;
	st.shared.u32 	[%r3], %r22;
$L__BB1_8:
	bar.sync 	0;
	setp.gt.u32 	%p6, %r45, 131;
	mov.u32 	%r45, %r12;
	@%p6 bra 	$L__BB1_6;
$L__BB1_9:
	setp.gt.u32 	%p7, %r1, 31;
	@%p7 bra 	$L__BB1_12;
	ld.shared.u32 	%r23, [%r3];
	ld.shared.u32 	%r24, [%r3+128];
	add.s32 	%r25, %r24, %r23;
	st.shared.u32 	[%r3], %r25;
	bar.sync 	0;
	ld.shared.u32 	%r26, [%r3];
	ld.shared.u32 	%r27, [%r3+64];
	add.s32 	%r28, %r27, %r26;
	st.shared.u32 	[%r3], %r28;
	bar.sync 	0;
	ld.shared.u32 	%r29, [%r3];
	ld.shared.u32 	%r30, [%r3+32];
	add.s32 	%r31, %r30, %r29;
	st.shared.u32 	[%r3], %r31;
	bar.sync 	0;
	ld.shared.u32 	%r32, [%r3];
	ld.shared.u32 	%r33, [%r3+16];
	add.s32 	%r34, %r33, %r32;
	st.shared.u32 	[%r3], %r34;
	bar.sync 	0;
	ld.shared.u32 	%r35, [%r3];
	ld.shared.u32 	%r36, [%r3+8];
	add.s32 	%r37, %r36, %r35;
	st.shared.u32 	[%r3], %r37;
	bar.sync 	0;
	ld.shared.u32 	%r38, [%r3];
	ld.shared.u32 	%r39, [%r3+4];
	add.s32 	%r40, %r39, %r38;
	st.shared.u32 	[%r3], %r40;
	setp.ne.s32 	%p8, %r1, 0;
	@%p8 bra 	$L__BB1_12;
	ld.shared.u32 	%r41, [spad];
	cvta.to.global.u64 	%rd8, %rd2;
	st.global.u32 	[%rd8], %r41;
$L__BB1_12:
	ret;

}


// ===== COMPILED SASS (sm_100) =====

	.target	sm_100

	.elftype	@"ET_EXEC"


//--------------------- .note.nv.tkinfo           --------------------------
	.section	.note.nv.tkinfo,"",@"SHT_NOTE"
	.sectionflags	@"SHF_NOTE_NV_TKINFO"
	.tkinfo
        /*0018*/ 	.word	0x00000002
        /*0030*/ 	.string	""
        /*0030*/ 	.string	"ptxas"
        /*0030*/ 	.string	"Cuda compilation tools, release 13.0, V13.0.88"
        /*0030*/ 	.string	"Build cuda_13.0.r13.0/compiler.36424714_0"
        /*0030*/ 	.string	"-arch sm_100 -m 64 "



//--------------------- .note.nv.cuinfo           --------------------------
	.section	.note.nv.cuinfo,"",@"SHT_NOTE"
	.sectionflags	@"SHF_NOTE_NV_CUINFO"
        /*0018*/ 	.short	0x0002
        /*001a*/ 	.short	0x0064
        /*001c*/ 	.short	0x0082
	.zero		2


//--------------------- .nv.info                  --------------------------
	.section	.nv.info,"",@"SHT_CUDA_INFO"
	.align	4


	//----- nvinfo : EIATTR_REGCOUNT
	.align		4
        /*0000*/ 	.byte	0x04, 0x2f
        /*0002*/ 	.short	(.L_1 - .L_0)
	.align		4
.L_0:
        /*0004*/ 	.word	index@(_Z20reduce_sum_stage1of2iPKiPiS1_)
        /*0008*/ 	.word	0x0000000c


	//----- nvinfo : EIATTR_FRAME_SIZE
	.align		4
.L_1:
        /*000c*/ 	.byte	0x04, 0x11
        /*000e*/ 	.short	(.L_3 - .L_2)
	.align		4
.L_2:
        /*0010*/ 	.word	index@(_Z20reduce_sum_stage1of2iPKiPiS1_)
        /*0014*/ 	.word	0x00000000


	//----- nvinfo : EIATTR_REGCOUNT
	.align		4
.L_3:
        /*0018*/ 	.byte	0x04, 0x2f
        /*001a*/ 	.short	(.L_5 - .L_4)
	.align		4
.L_4:
        /*001c*/ 	.word	index@(_Z20reduce_sum_stage2of2iPiS_)
        /*0020*/ 	.word	0x0000000c


	//----- nvinfo : EIATTR_FRAME_SIZE
	.align		4
.L_5:
        /*0024*/ 	.byte	0x04, 0x11
        /*0026*/ 	.short	(.L_7 - .L_6)
	.align		4
.L_6:
        /*0028*/ 	.word	index@(_Z20reduce_sum_stage2of2iPiS_)
        /*002c*/ 	.word	0x00000000


	//----- nvinfo : EIATTR_MIN_STACK_SIZE
	.align		4
.L_7:
        /*0030*/ 	.byte	0x04, 0x12
        /*0032*/ 	.short	(.L_9 - .L_8)
	.align		4
.L_8:
        /*0034*/ 	.word	index@(_Z20reduce_sum_stage2of2iPiS_)
        /*0038*/ 	.word	0x00000000


	//----- nvinfo : EIATTR_MIN_STACK_SIZE
	.align		4
.L_9:
        /*003c*/ 	.byte	0x04, 0x12
        /*003e*/ 	.short	(.L_11 - .L_10)
	.align		4
.L_10:
        /*0040*/ 	.word	index@(_Z20reduce_sum_stage1of2iPKiPiS1_)
        /*0044*/ 	.word	0x00000000
.L_11:


//--------------------- .nv.compat                --------------------------
	.section	.nv.compat,"",@"SHT_CUDA_COMPAT_INFO"
	.align	4
        /*0000*/ 	.byte	0x02, 0x09, 0x00, 0x00, 0x02, 0x02, 0x01, 0x00, 0x02, 0x05, 0x05, 0x00, 0x03, 0x07, 0x01, 0x01
        /*0010*/ 	.byte	0x02, 0x03, 0x00, 0x00, 0x02, 0x06, 0x01, 0x00, 0x04, 0x0b, 0x08, 0x00, 0x09, 0x00, 0x00, 0x00
        /*0020*/ 	.byte	0x00, 0x00, 0x00, 0x00


//--------------------- .nv.info._Z20reduce_sum_stage2of2iPiS_ --------------------------
	.section	.nv.info._Z20reduce_sum_stage2of2iPiS_,"",@"SHT_CUDA_INFO"
	.sectionflags	@""
	.align	4


	//----- nvinfo : EIATTR_CUDA_API_VERSION
	.align		4
        /*0000*/ 	.byte	0x04, 0x37
        /*0002*/ 	.short	(.L_13 - .L_12)
.L_12:
        /*0004*/ 	.word	0x00000082


	//----- nvinfo : EIATTR_KPARAM_INFO
	.align		4
.L_13:
        /*0008*/ 	.byte	0x04, 0x17
        /*000a*/ 	.short	(.L_15 - .L_14)
.L_14:
        /*000c*/ 	.word	0x00000000
        /*0010*/ 	.short	0x0002
        /*0012*/ 	.short	0x0010
        /*0014*/ 	.byte	0x00, 0xf5, 0x21, 0x00


	//----- nvinfo : EIATTR_KPARAM_INFO
	.align		4
.L_15:
        /*0018*/ 	.byte	0x04, 0x17
        /*001a*/ 	.short	(.L_17 - .L_16)
.L_16:
        /*001c*/ 	.word	0x00000000
        /*0020*/ 	.short	0x0001
        /*0022*/ 	.short	0x0008
        /*0024*/ 	.byte	0x00, 0xf5, 0x21, 0x00


	//----- nvinfo : EIATTR_KPARAM_INFO
	.align		4
.L_17:
        /*0028*/ 	.byte	0x04, 0x17
        /*002a*/ 	.short	(.L_19 - .L_18)
.L_18:
        /*002c*/ 	.word	0x00000000
        /*0030*/ 	.short	0x0000
        /*0032*/ 	.short	0x0000
        /*0034*/ 	.byte	0x00, 0xf0, 0x11, 0x00


	//----- nvinfo : EIATTR_SPARSE_MMA_MASK
	.align		4
.L_19:
        /*0038*/ 	.byte	0x03, 0x50
        /*003a*/ 	.short	0x0000


	//----- nvinfo : EIATTR_MAXREG_COUNT
	.align		4
        /*003c*/ 	.byte	0x03, 0x1b
        /*003e*/ 	.short	0x00ff


	//----- nvinfo : EIATTR_NUM_BARRIERS
	.align		4
        /*0040*/ 	.byte	0x02, 0x4c
        /*0042*/ 	.byte	0x01
	.zero		1


	//----- nvinfo : EIATTR_MERCURY_ISA_VERSION
	.align		4
        /*0044*/ 	.byte	0x03, 0x5f
        /*0046*/ 	.short	0x0101


	//----- nvinfo : EIATTR_VRC_CTA_INIT_COUNT
	.align		4
        /*0048*/ 	.byte	0x02, 0x4a
	.zero		1
	.zero		1


	//----- nvinfo : EIATTR_EXIT_INSTR_OFFSETS
	.align		4
        /*004c*/ 	.byte	0x04, 0x1c
        /*004e*/ 	.short	(.L_21 - .L_20)


	//   ....[0]....
.L_20:
        /*0050*/ 	.word	0x00000300


	//   ....[1]....
        /*0054*/ 	.word	0x000004f0


	//   ....[2]....
        /*0058*/ 	.word	0x00000560


	//----- nvinfo : EIATTR_CRS_STACK_SIZE
	.align		4
.L_21:
        /*005c*/ 	.byte	0x04, 0x1e
        /*005e*/ 	.short	(.L_23 - .L_22)
.L_22:
        /*0060*/ 	.word	0x00000000


	//----- nvinfo : EIATTR_CBANK_PARAM_SIZE
	.align		4
.L_23:
        /*0064*/ 	.byte	0x03, 0x19
        /*0066*/ 	.short	0x0018


	//----- nvinfo : EIATTR_PARAM_CBANK
	.align		4
        /*0068*/ 	.byte	0x04, 0x0a
        /*006a*/ 	.short	(.L_25 - .L_24)
	.align		4
.L_24:
        /*006c*/ 	.word	index@(.nv.constant0._Z20reduce_sum_stage2of2iPiS_)
        /*0070*/ 	.short	0x0380
        /*0072*/ 	.short	0x0018


	//----- nvinfo : EIATTR_SW_WAR
	.align		4
.L_25:
        /*0074*/ 	.byte	0x04, 0x36
        /*0076*/ 	.short	(.L_27 - .L_26)
.L_26:
        /*0078*/ 	.word	0x00000008
.L_27:


//--------------------- .nv.info._Z20reduce_sum_stage1of2iPKiPiS1_ --------------------------
	.section	.nv.info._Z20reduce_sum_stage1of2iPKiPiS1_,"",@"SHT_CUDA_INFO"
	.sectionflags	@""
	.align	4


	//----- nvinfo : EIATTR_CUDA_API_VERSION
	.align		4
        /*0000*/ 	.byte	0x04, 0x37
        /*0002*/ 	.short	(.L_29 - .L_28)
.L_28:
        /*0004*/ 	.word	0x00000082


	//----- nvinfo : EIATTR_KPARAM_INFO
	.align		4
.L_29:
        /*0008*/ 	.byte	0x04, 0x17
        /*000a*/ 	.short	(.L_31 - .L_30)
.L_30:
        /*000c*/ 	.word	0x00000000
        /*0010*/ 	.short	0x0003
        /*0012*/ 	.short	0x0018
        /*0014*/ 	.byte	0x00, 0xf5, 0x21, 0x00


	//----- nvinfo : EIATTR_KPARAM_INFO
	.align		4
.L_31:
        /*0018*/ 	.byte	0x04, 0x17
        /*001a*/ 	.short	(.L_33 - .L_32)
.L_32:
        /*001c*/ 	.word	0x00000000
        /*0020*/ 	.short	0x0002
        /*0022*/ 	.short	0x0010
        /*0024*/ 	.byte	0x00, 0xf5, 0x21, 0x00


	//----- nvinfo : EIATTR_KPARAM_INFO
	.align		4
.L_33:
        /*0028*/ 	.byte	0x04, 0x17
        /*002a*/ 	.short	(.L_35 - .L_34)
.L_34:
        /*002c*/ 	.word	0x00000000
        /*0030*/ 	.short	0x0001
        /*0032*/ 	.short	0x0008
        /*0034*/ 	.byte	0x00, 0xf5, 0x21, 0x00


	//----- nvinfo : EIATTR_KPARAM_INFO
	.align		4
.L_35:
        /*0038*/ 	.byte	0x04, 0x17
        /*003a*/ 	.short	(.L_37 - .L_36)
.L_36:
        /*003c*/ 	.word	0x00000000
        /*0040*/ 	.short	0x0000
        /*0042*/ 	.short	0x0000
        /*0044*/ 	.byte	0x00, 0xf0, 0x11, 0x00


	//----- nvinfo : EIATTR_SPARSE_MMA_MASK
	.align		4
.L_37:
        /*0048*/ 	.byte	0x03, 0x50
        /*004a*/ 	.short	0x0000


	//----- nvinfo : EIATTR_MAXREG_COUNT
	.align		4
        /*004c*/ 	.byte	0x03, 0x1b
        /*004e*/ 	.short	0x00ff


	//----- nvinfo : EIATTR_NUM_BARRIERS
	.align		4
        /*0050*/ 	.byte	0x02, 0x4c
        /*0052*/ 	.byte	0x01
	.zero		1


	//----- nvinfo : EIATTR_MERCURY_ISA_VERSION
	.align		4
        /*0054*/ 	.byte	0x03, 0x5f
        /*0056*/ 	.short	0x0101


	//----- nvinfo : EIATTR_VRC_CTA_INIT_COUNT
	.align		4
        /*0058*/ 	.byte	0x02, 0x4a
	.zero		1
	.zero		1


	//----- nvinfo : EIATTR_EXIT_INSTR_OFFSETS
	.align		4
        /*005c*/ 	.byte	0x04, 0x1c
        /*005e*/ 	.short	(.L_39 - .L_38)


	//   ....[0]....
.L_38:
        /*0060*/ 	.word	0x00000210


	//   ....[1]....
        /*0064*/ 	.word	0x00000400


	//   ....[2]....
        /*0068*/ 	.word	0x000004a0


	//----- nvinfo : EIATTR_CBANK_PARAM_SIZE
	.align		4
.L_39:
        /*006c*/ 	.byte	0x03, 0x19
        /*006e*/ 	.short	0x0020


	//----- nvinfo : EIATTR_PARAM_CBANK
	.align		4
        /*0070*/ 	.byte	0x04, 0x0a
        /*0072*/ 	.short	(.L_41 - .L_40)
	.align		4
.L_40:
        /*0074*/ 	.word	index@(.nv.constant0._Z20reduce_sum_stage1of2iPKiPiS1_)
        /*0078*/ 	.short	0x0380
        /*007a*/ 	.short	0x0020


	//----- nvinfo : EIATTR_SW_WAR
	.align		4
.L_41:
        /*007c*/ 	.byte	0x04, 0x36
        /*007e*/ 	.short	(.L_43 - .L_42)
.L_42:
        /*0080*/ 	.word	0x00000008
.L_43:


//--------------------- .nv.callgraph             --------------------------
	.section	.nv.callgraph,"",@"SHT_CUDA_CALLGRAPH"
	.align	4
	.sectionentsize	8
	.align		4
        /*0000*/ 	.word	0x00000000
	.align		4
        /*0004*/ 	.word	0xffffffff
	.align		4
        /*0008*/ 	.word	0x00000000
	.align		4
        /*000c*/ 	.word	0xfffffffe
	.align		4
        /*0010*/ 	.word	0x00000000
	.align		4
        /*0014*/ 	.word	0xfffffffd
	.align		4
        /*0018*/ 	.word	0x00000000
	.align		4
        /*001c*/ 	.word	0xfffffffc


//--------------------- .text._Z20reduce_sum_stage2of2iPiS_ --------------------------
	.section	.text._Z20reduce_sum_stage2of2iPiS_,"ax",@progbits
	.align	128
        .global         _Z20reduce_sum_stage2of2iPiS_
        .type           _Z20reduce_sum_stage2of2iPiS_,@function
        .size           _Z20reduce_sum_stage2of2iPiS_,(.L_x_10 - _Z20reduce_sum_stage2of2iPiS_)
        .other          _Z20reduce_sum_stage2of2iPiS_,@"STO_CUDA_ENTRY STV_DEFAULT"
_Z20reduce_sum_stage2of2iPiS_:
.text._Z20reduce_sum_stage2of2iPiS_:
[----:B------:R-:W-:Y:S01]  /*0000*/  LDC R1, c[0x0][0x37c] ;  /* 0x0000df00ff017b82 */ /* 0x000fe20000000800 */
[----:B------:R-:W0:Y:S01]  /*0010*/  S2R R0, SR_TID.X ;  /* 0x0000000000007919 */ /* 0x000e220000002100 */
[----:B------:R-:W0:Y:S01]  /*0020*/  LDCU UR9, c[0x0][0x380] ;  /* 0x00007000ff0977ac */ /* 0x000e220008000800 */
[----:B------:R-:W-:Y:S01]  /*0030*/  IMAD.MOV.U32 R7, RZ, RZ, RZ ;  /* 0x000000ffff077224 */ /* 0x000fe200078e00ff */
[----:B------:R-:W1:Y:S01]  /*0040*/  LDCU.64 UR6, c[0x0][0x358] ;  /* 0x00006b00ff0677ac */ /* 0x000e620008000a00 */
[----:B0-----:R-:W-:-:S13]  /*0050*/  ISETP.GE.U32.AND P0, PT, R0, UR9, PT ;  /* 0x0000000900007c0c */ /* 0x001fda000bf06070 */
[----:B------:R-:W0:Y:S02]  /*0060*/  @!P0 LDC.64 R4, c[0x0][0x390] ;  /* 0x0000e400ff048b82 */ /* 0x000e240000000a00 */
[----:B0-----:R-:W-:-:S05]  /*0070*/  @!P0 IMAD.WIDE.U32 R4, R0, 0x4, R4 ;  /* 0x0000000400048825 */ /* 0x001fca00078e0004 */
[----:B-1----:R-:W2:Y:S01]  /*0080*/  @!P0 LDG.E R7, desc[UR6][R4.64] ;  /* 0x0000000604078981 */ /* 0x002ea2000c1e1900 */
[----:B------:R-:W0:Y:S01]  /*0090*/  S2UR UR5, SR_CgaCtaId ;  /* 0x00000000000579c3 */ /* 0x000e220000008800 */
[----:B------:R-:W1:Y:S01]  /*00a0*/  LDCU UR8, c[0x0][0x360] ;  /* 0x00006c00ff0877ac */ /* 0x000e620008000800 */
[----:B------:R-:W-:Y:S01]  /*00b0*/  HFMA2 R9, -RZ, RZ, 0, 0 ;  /* 0x00000000ff097431 */ /* 0x000fe200000001ff */
[----:B------:R-:W-:Y:S01]  /*00c0*/  BSSY.RECONVERGENT B0, `(.L_x_0) ;  /* 0x0000014000007945 */ /* 0x000fe20003800200 */
[----:B------:R-:W-:Y:S01]  /*00d0*/  UMOV UR4, 0x400 ;  /* 0x0000040000047882 */ /* 0x000fe20000000000 */
[----:B-1----:R-:W-:-:S04]  /*00e0*/  IMAD.U32 R3, RZ, RZ, UR8 ;  /* 0x00000008ff037e24 */ /* 0x002fc8000f8e00ff */
[----:B------:R-:W-:Y:S01]  /*00f0*/  IMAD.IADD R8, R3, 0x1, R0 ;  /* 0x0000000103087824 */ /* 0x000fe200078e0200 */
[----:B0-----:R-:W-:-:S04]  /*0100*/  ULEA UR4, UR5, UR4, 0x18 ;  /* 0x0000000405047291 */ /* 0x001fc8000f8ec0ff */
[----:B------:R-:W-:Y:S02]  /*0110*/  ISETP.GE.AND P1, PT, R8, UR9, PT ;  /* 0x0000000908007c0c */ /* 0x000fe4000bf26270 */
[----:B------:R-:W-:-:S05]  /*0120*/  LEA R2, R0, UR4, 0x2 ;  /* 0x0000000400027c11 */ /* 0x000fca000f8e10ff */
[----:B--2---:R0:W-:Y:S01]  /*0130*/  STS [R2], R7 ;  /* 0x0000000702007388 */ /* 0x0041e20000000800 */
[----:B------:R-:W-:-:S05]  /*0140*/  @!P0 IMAD.MOV.U32 R9, RZ, RZ, R7 ;  /* 0x000000ffff098224 */ /* 0x000fca00078e0007 */
[----:B------:R-:W-:Y:S05]  /*0150*/  @P1 BRA `(.L_x_1) ;  /* 0x0000000000281947 */ /* 0x000fea0003800000 */
[----:B0-----:R-:W0:Y:S01]  /*0160*/  LDC.64 R6, c[0x0][0x390] ;  /* 0x0000e400ff067b82 */ /* 0x001e220000000a00 */
[----:B------:R-:W-:Y:S01]  /*0170*/  BSSY.RECONVERGENT B1, `(.L_x_2) ;  /* 0x0000007000017945 */ /* 0x000fe20003800200 */
.L_x_3:
[----:B0-----:R-:W-:-:S06]  /*0180*/  IMAD.WIDE R4, R8, 0x4, R6 ;  /* 0x0000000408047825 */ /* 0x001fcc00078e0206 */
[----:B------:R-:W2:Y:S01]  /*0190*/  LDG.E R4, desc[UR6][R4.64] ;  /* 0x0000000604047981 */ /* 0x000ea2000c1e1900 */
[----:B------:R-:W-:-:S05]  /*01a0*/  IMAD.IADD R8, R3, 0x1, R8 ;  /* 0x0000000103087824 */ /* 0x000fca00078e0208 */
[----:B------:R-:W-:Y:S02]  /*01b0*/  ISETP.GE.AND P0, PT, R8, UR9, PT ;  /* 0x0000000908007c0c */ /* 0x000fe4000bf06270 */
[----:B--2---:R-:W-:-:S11]  /*01c0*/  IADD3 R9, PT, PT, R4, R9, RZ ;  /* 0x0000000904097210 */ /* 0x004fd60007ffe0ff */
[----:B------:R-:W-:Y:S05]  /*01d0*/  @!P0 BRA `(.L_x_3) ;  /* 0xfffffffc00e88947 */ /* 0x000fea000383ffff */
[----:B------:R-:W-:Y:S05]  /*01e0*/  BSYNC.RECONVERGENT B1 ;  /* 0x0000000000017941 */ /* 0x000fea0003800200 */
.L_x_2:
[----:B------:R1:W-:Y:S02]  /*01f0*/  STS [R2], R9 ;  /* 0x0000000902007388 */ /* 0x0003e40000000800 */
.L_x_1:
[----:B------:R-:W-:Y:S05]  /*0200*/  BSYNC.RECONVERGENT B0 ;  /* 0x0000000000007941 */ /* 0x000fea0003800200 */
.L_x_0:
[----:B------:R-:W-:Y:S01]  /*0210*/  BAR.SYNC.DEFER_BLOCKING 0x0 ;  /* 0x0000000000007b1d */ /* 0x000fe20000010000 */
[----:B------:R-:W-:Y:S02]  /*0220*/  ISETP.GE.U32.AND P1, PT, R3, 0x42, PT ;  /* 0x000000420300780c */ /* 0x000fe40003f26070 */
[----:B------:R-:W-:-:S11]  /*0230*/  ISETP.GT.U32.AND P0, PT, R0, 0x1f, PT ;  /* 0x0000001f0000780c */ /* 0x000fd60003f04070 */
[----:B------:R-:W-:Y:S05]  /*0240*/  @!P1 BRA `(.L_x_4) ;  /* 0x00000000002c9947 */ /* 0x000fea0003800000 */
.L_x_5:
[----:B-1----:R-:W-:-:S04]  /*0250*/  SHF.R.U32.HI R9, RZ, 0x1, R3 ;  /* 0x00000001ff097819 */ /* 0x002fc80000011603 */
[----:B------:R-:W-:-:S13]  /*0260*/  ISETP.GE.U32.AND P1, PT, R0, R9, PT ;  /* 0x000000090000720c */ /* 0x000fda0003f26070 */
[----:B------:R-:W-:Y:S01]  /*0270*/  @!P1 IMAD R5, R9, 0x4, R2 ;  /* 0x0000000409059824 */ /* 0x000fe200078e0202 */
[----:B------:R-:W-:Y:S05]  /*0280*/  @!P1 LDS R4, [R2] ;  /* 0x0000000002049984 */ /* 0x000fea0000000800 */
[----:B------:R-:W0:Y:S02]  /*0290*/  @!P1 LDS R5, [R5] ;  /* 0x0000000005059984 */ /* 0x000e240000000800 */
[----:B0-----:R-:W-:-:S05]  /*02a0*/  @!P1 IMAD.IADD R7, R4, 0x1, R5 ;  /* 0x0000000104079824 */ /* 0x001fca00078e0205 */
[----:B------:R2:W-:Y:S01]  /*02b0*/  @!P1 STS [R2], R7 ;  /* 0x0000000702009388 */ /* 0x0005e20000000800 */
[----:B------:R-:W-:Y:S01]  /*02c0*/  BAR.SYNC.DEFER_BLOCKING 0x0 ;  /* 0x0000000000007b1d */ /* 0x000fe20000010000 */
[----:B------:R-:W-:Y:S02]  /*02d0*/  ISETP.GT.U32.AND P1, PT, R3, 0x83, PT ;  /* 0x000000830300780c */ /* 0x000fe40003f24070 */
[----:B------:R-:W-:-:S11]  /*02e0*/  MOV R3, R9 ;  /* 0x0000000900037202 */ /* 0x000fd60000000f00 */
[----:B--2---:R-:W-:Y:S05]  /*02f0*/  @P1 BRA `(.L_x_5) ;  /* 0xfffffffc00d41947 */ /* 0x004fea000383ffff */
.L_x_4:
[----:B------:R-:W-:Y:S05]  /*0300*/  @P0 EXIT ;  /* 0x000000000000094d */ /* 0x000fea0003800000 */
[----:B------:R-:W-:Y:S01]  /*0310*/  LDS R3, [R2] ;  /* 0x0000000002037984 */ /* 0x000fe20000000800 */
[----:B------:R-:W-:-:S03]  /*0320*/  ISETP.NE.AND P0, PT, R0, RZ, PT ;  /* 0x000000ff0000720c */ /* 0x000fc60003f05270 */
[----:B------:R-:W2:Y:S02]  /*0330*/  LDS R4, [R2+0x80] ;  /* 0x0000800002047984 */ /* 0x000ea40000000800 */
[----:B--2---:R-:W-:-:S05]  /*0340*/  IMAD.IADD R3, R3, 0x1, R4 ;  /* 0x0000000103037824 */ /* 0x004fca00078e0204 */
[----:B------:R-:W-:Y:S01]  /*0350*/  STS [R2], R3 ;  /* 0x0000000302007388 */ /* 0x000fe20000000800 */
[----:B------:R-:W-:Y:S06]  /*0360*/  BAR.SYNC.DEFER_BLOCKING 0x0 ;  /* 0x0000000000007b1d */ /* 0x000fec0000010000 */
[----:B------:R-:W-:Y:S04]  /*0370*/  LDS R4, [R2] ;  /* 0x0000000002047984 */ /* 0x000fe80000000800 */
[----:B------:R-:W2:Y:S02]  /*0380*/  LDS R5, [R2+0x40] ;  /* 0x0000400002057984 */ /* 0x000ea40000000800 */
[----:B--2---:R-:W-:-:S05]  /*0390*/  IMAD.IADD R5, R4, 0x1, R5 ;  /* 0x0000000104057824 */ /* 0x004fca00078e0205 */
[----:B------:R-:W-:Y:S01]  /*03a0*/  STS [R2], R5 ;  /* 0x0000000502007388 */ /* 0x000fe20000000800 */
[----:B------:R-:W-:Y:S06]  /*03b0*/  BAR.SYNC.DEFER_BLOCKING 0x0 ;  /* 0x0000000000007b1d */ /* 0x000fec0000010000 */
[----:B------:R-:W-:Y:S04]  /*03c0*/  LDS R4, [R2] ;  /* 0x0000000002047984 */ /* 0x000fe80000000800 */
[----:B0-----:R-:W0:Y:S02]  /*03d0*/  LDS R7, [R2+0x20] ;  /* 0x0000200002077984 */ /* 0x001e240000000800 */
[----:B0-----:R-:W-:-:S05]  /*03e0*/  IADD3 R7, PT, PT, R4, R7, RZ ;  /* 0x0000000704077210 */ /* 0x001fca0007ffe0ff */
[----:B------:R-:W-:Y:S01]  /*03f0*/  STS [R2], R7 ;  /* 0x0000000702007388 */ /* 0x000fe20000000800 */
[----:B------:R-:W-:Y:S06]  /*0400*/  BAR.SYNC.DEFER_BLOCKING 0x0 ;  /* 0x0000000000007b1d */ /* 0x000fec0000010000 */
[----:B------:R-:W-:Y:S04]  /*0410*/  LDS R3, [R2] ;  /* 0x0000000002037984 */ /* 0x000fe80000000800 */
[----:B------:R-:W0:Y:S02]  /*0420*/  LDS R4, [R2+0x10] ;  /* 0x0000100002047984 */ /* 0x000e240000000800 */
[----:B0-----:R-:W-:-:S05]  /*0430*/  IMAD.IADD R3, R3, 0x1, R4 ;  /* 0x0000000103037824 */ /* 0x001fca00078e0204 */
        /* <DEDUP_REMOVED lines=9> */
[----:B0-----:R-:W-:-:S05]  /*04d0*/  IADD3 R7, PT, PT, R4, R7, RZ ;  /* 0x0000000704077210 */ /* 0x001fca0007ffe0ff */
[----:B------:R0:W-:Y:S01]  /*04e0*/  STS [R2], R7 ;  /* 0x0000000702007388 */ /* 0x0001e20000000800 */
[----:B------:R-:W-:Y:S05]  /*04f0*/  @P0 EXIT ;  /* 0x000000000000094d */ /* 0x000fea0003800000 */
[----:B------:R-:W2:Y:S01]  /*0500*/  S2UR UR5, SR_CgaCtaId ;  /* 0x00000000000579c3 */ /* 0x000ea20000008800 */
[----:B------:R-:W-:-:S07]  /*0510*/  UMOV UR4, 0x400 ;  /* 0x0000040000047882 */ /* 0x000fce0000000000 */
[----:B01----:R-:W0:Y:S01]  /*0520*/  LDC.64 R2, c[0x0][0x388] ;  /* 0x0000e200ff027b82 */ /* 0x003e220000000a00 */
[----:B--2---:R-:W-:-:S09]  /*0530*/  ULEA UR4, UR5, UR4, 0x18 ;  /* 0x0000000405047291 */ /* 0x004fd2000f8ec0ff */
[----:B------:R-:W0:Y:S04]  /*0540*/  LDS R5, [UR4] ;  /* 0x00000004ff057984 */ /* 0x000e280008000800 */
[----:B0-----:R-:W-:Y:S01]  /*0550*/  STG.E desc[UR6][R2.64], R5 ;  /* 0x0000000502007986 */ /* 0x001fe2000c101906 */
[----:B------:R-:W-:Y:S05]  /*0560*/  EXIT ;  /* 0x000000000000794d */ /* 0x000fea0003800000 */
.L_x_6:
[----:B------:R-:W-:-:S00]  /*0570*/  BRA `(.L_x_6) ;  /* 0xfffffffc00fc7947 */ /* 0x000fc0000383ffff */
[----:B------:R-:W-:-:S00]  /*0580*/  NOP ;  /* 0x0000000000007918 */ /* 0x000fc00000000000 */
[----:B------:R-:W-:-:S00]  /*0590*/  NOP ;  /* 0x0000000000007918 */ /* 0x000fc00000000000 */
[----:B------:R-:W-:-:S00]  /*05a0*/  NOP ;  /* 0x0000000000007918 */ /* 0x000fc00000000000 */
[----:B------:R-:W-:-:S00]  /*05b0*/  NOP ;  /* 0x0000000000007918 */ /* 0x000fc00000000000 */
[----:B------:R-:W-:-:S00]  /*05c0*/  NOP ;  /* 0x0000000000007918 */ /* 0x000fc00000000000 */
[----:B------:R-:W-:-:S00]  /*05d0*/  NOP ;  /* 0x0000000000007918 */ /* 0x000fc00000000000 */
[----:B------:R-:W-:-:S00]  /*05e0*/  NOP ;  /* 0x0000000000007918 */ /* 0x000fc00000000000 */
[----:B------:R-:W-:-:S00]  /*05f0*/  NOP ;  /* 0x0000000000007918 */ /* 0x000fc00000000000 */
.L_x_10:


//--------------------- .text._Z20reduce_sum_stage1of2iPKiPiS1_ --------------------------
	.section	.text._Z20reduce_sum_stage1of2iPKiPiS1_,"ax",@progbits
	.align	128
        .global         _Z20reduce_sum_stage1of2iPKiPiS1_
        .type           _Z20reduce_sum_stage1of2iPKiPiS1_,@function
        .size           _Z20reduce_sum_stage1of2iPKiPiS1_,(.L_x_11 - _Z20reduce_sum_stage1of2iPKiPiS1_)
        .other          _Z20reduce_sum_stage1of2iPKiPiS1_,@"STO_CUDA_ENTRY STV_DEFAULT"
_Z20reduce_sum_stage1of2iPKiPiS1_:
.text._Z20reduce_sum_stage1of2iPKiPiS1_:
[----:B------:R-:W-:Y:S01]  /*0000*/  LDC R1, c[0x0][0x37c] ;  /* 0x0000df00ff017b82 */ /* 0x000fe20000000800 */
[----:B------:R-:W0:Y:S01]  /*0010*/  S2R R0, SR_CTAID.X ;  /* 0x0000000000007919 */ /* 0x000e220000002500 */
[----:B------:R-:W0:Y:S01]  /*0020*/  LDCU UR8, c[0x0][0x360] ;  /* 0x00006c00ff0877ac */ /* 0x000e220008000800 */
[----:B------:R-:W-:Y:S01]  /*0030*/  IMAD.MOV.U32 R9, RZ, RZ, RZ ;  /* 0x000000ffff097224 */ /* 0x000fe200078e00ff */
[----:B------:R-:W0:Y:S01]  /*0040*/  S2R R3, SR_TID.X ;  /* 0x0000000000037919 */ /* 0x000e220000002100 */
[----:B------:R-:W1:Y:S01]  /*0050*/  LDCU UR4, c[0x0][0x380] ;  /* 0x00007000ff0477ac */ /* 0x000e620008000800 */
[----:B------:R-:W2:Y:S01]  /*0060*/  LDCU.64 UR6, c[0x0][0x358] ;  /* 0x00006b00ff0677ac */ /* 0x000ea20008000a00 */
[----:B0-----:R-:W-:-:S05]  /*0070*/  IMAD R7, R0, UR8, R3 ;  /* 0x0000000800077c24 */ /* 0x001fca000f8e0203 */
[----:B-1----:R-:W-:-:S13]  /*0080*/  ISETP.GE.U32.AND P0, PT, R7, UR4, PT ;  /* 0x0000000407007c0c */ /* 0x002fda000bf06070 */
[----:B------:R-:W0:Y:S02]  /*0090*/  @!P0 LDC.64 R4, c[0x0][0x388] ;  /* 0x0000e200ff048b82 */ /* 0x000e240000000a00 */
[----:B0-----:R-:W-:-:S05]  /*00a0*/  @!P0 IMAD.WIDE.U32 R4, R7, 0x4, R4 ;  /* 0x0000000407048825 */ /* 0x001fca00078e0004 */
[----:B--2---:R-:W2:Y:S01]  /*00b0*/  @!P0 LDG.E R9, desc[UR6][R4.64] ;  /* 0x0000000604098981 */ /* 0x004ea2000c1e1900 */
[----:B------:R-:W0:Y:S01]  /*00c0*/  S2UR UR5, SR_CgaCtaId ;  /* 0x00000000000579c3 */ /* 0x000e220000008800 */
[----:B------:R-:W-:Y:S01]  /*00d0*/  IMAD.U32 R6, RZ, RZ, UR8 ;  /* 0x00000008ff067e24 */ /* 0x000fe2000f8e00ff */
[----:B------:R-:W-:Y:S01]  /*00e0*/  UMOV UR4, 0x400 ;  /* 0x0000040000047882 */ /* 0x000fe20000000000 */
[----:B------:R-:W-:-:S03]  /*00f0*/  ISETP.GT.U32.AND P0, PT, R3, 0x1f, PT ;  /* 0x0000001f0300780c */ /* 0x000fc60003f04070 */
[----:B------:R-:W-:Y:S01]  /*0100*/  ISETP.GE.U32.AND P1, PT, R6, 0x42, PT ;  /* 0x000000420600780c */ /* 0x000fe20003f26070 */
[----:B0-----:R-:W-:-:S06]  /*0110*/  ULEA UR4, UR5, UR4, 0x18 ;  /* 0x0000000405047291 */ /* 0x001fcc000f8ec0ff */
[----:B------:R-:W-:-:S05]  /*0120*/  LEA R2, R3, UR4, 0x2 ;  /* 0x0000000403027c11 */ /* 0x000fca000f8e10ff */
[----:B--2---:R0:W-:Y:S01]  /*0130*/  STS [R2], R9 ;  /* 0x0000000902007388 */ /* 0x0041e20000000800 */
[----:B------:R-:W-:Y:S06]  /*0140*/  BAR.SYNC.DEFER_BLOCKING 0x0 ;  /* 0x0000000000007b1d */ /* 0x000fec0000010000 */
[----:B------:R-:W-:Y:S05]  /*0150*/  @!P1 BRA `(.L_x_7) ;  /* 0x00000000002c9947 */ /* 0x000fea0003800000 */
.L_x_8:
[----:B------:R-:W-:-:S04]  /*0160*/  SHF.R.U32.HI R8, RZ, 0x1, R6 ;  /* 0x00000001ff087819 */ /* 0x000fc80000011606 */
[----:B------:R-:W-:-:S13]  /*0170*/  ISETP.GE.U32.AND P1, PT, R3, R8, PT ;  /* 0x000000080300720c */ /* 0x000fda0003f26070 */
[----:B------:R-:W-:Y:S01]  /*0180*/  @!P1 LEA R5, R8, R2, 0x2 ;  /* 0x0000000208059211 */ /* 0x000fe200078e10ff */
[----:B------:R-:W-:Y:S05]  /*0190*/  @!P1 LDS R4, [R2] ;  /* 0x0000000002049984 */ /* 0x000fea0000000800 */
[----:B------:R-:W1:Y:S02]  /*01a0*/  @!P1 LDS R5, [R5] ;  /* 0x0000000005059984 */ /* 0x000e640000000800 */
[----:B-1----:R-:W-:-:S05]  /*01b0*/  @!P1 IMAD.IADD R7, R4, 0x1, R5 ;  /* 0x0000000104079824 */ /* 0x002fca00078e0205 */
[----:B------:R1:W-:Y:S01]  /*01c0*/  @!P1 STS [R2], R7 ;  /* 0x0000000702009388 */ /* 0x0003e20000000800 */
[----:B------:R-:W-:Y:S01]  /*01d0*/  BAR.SYNC.DEFER_BLOCKING 0x0 ;  /* 0x0000000000007b1d */ /* 0x000fe20000010000 */
[----:B------:R-:W-:Y:S01]  /*01e0*/  ISETP.GT.U32.AND P1, PT, R6, 0x83, PT ;  /* 0x000000830600780c */ /* 0x000fe20003f24070 */
[----:B------:R-:W-:-:S12]  /*01f0*/  IMAD.MOV.U32 R6, RZ, RZ, R8 ;  /* 0x000000ffff067224 */ /* 0x000fd800078e0008 */
[----:B-1----:R-:W-:Y:S05]  /*0200*/  @P1 BRA `(.L_x_8) ;  /* 0xfffffffc00d41947 */ /* 0x002fea000383ffff */
.L_x_7:
[----:B------:R-:W-:Y:S05]  /*0210*/  @P0 EXIT ;  /* 0x000000000000094d */ /* 0x000fea0003800000 */
[----:B------:R-:W-:Y:S01]  /*0220*/  LDS R4, [R2] ;  /* 0x0000000002047984 */ /* 0x000fe20000000800 */
[----:B------:R-:W-:-:S03]  /*0230*/  ISETP.NE.AND P0, PT, R3, RZ, PT ;  /* 0x000000ff0300720c */ /* 0x000fc60003f05270 */
[----:B------:R-:W1:Y:S02]  /*0240*/  LDS R5, [R2+0x80] ;  /* 0x0000800002057984 */ /* 0x000e640000000800 */
[----:B-1----:R-:W-:-:S05]  /*0250*/  IADD3 R5, PT, PT, R4, R5, RZ ;  /* 0x0000000504057210 */ /* 0x002fca0007ffe0ff */
[----:B------:R-:W-:Y:S01]  /*0260*/  STS [R2], R5 ;  /* 0x0000000502007388 */ /* 0x000fe20000000800 */
[----:B------:R-:W-:Y:S06]  /*0270*/  BAR.SYNC.DEFER_BLOCKING 0x0 ;  /* 0x0000000000007b1d */ /* 0x000fec0000010000 */
[----:B------:R-:W-:Y:S04]  /*0280*/  LDS R4, [R2] ;  /* 0x0000000002047984 */ /* 0x000fe80000000800 */
[----:B------:R-:W1:Y:S02]  /*0290*/  LDS R7, [R2+0x40] ;  /* 0x0000400002077984 */ /* 0x000e640000000800 */
[----:B-1----:R-:W-:-:S05]  /*02a0*/  IMAD.IADD R7, R4, 0x1, R7 ;  /* 0x0000000104077824 */ /* 0x002fca00078e0207 */
[----:B------:R-:W-:Y:S01]  /*02b0*/  STS [R2], R7 ;  /* 0x0000000702007388 */ /* 0x000fe20000000800 */
[----:B------:R-:W-:Y:S06]  /*02c0*/  BAR.SYNC.DEFER_BLOCKING 0x0 ;  /* 0x0000000000007b1d */ /* 0x000fec0000010000 */
[----:B------:R-:W-:Y:S04]  /*02d0*/  LDS R4, [R2] ;  /* 0x0000000002047984 */ /* 0x000fe80000000800 */
[----:B0-----:R-:W0:Y:S02]  /*02e0*/  LDS R9, [R2+0x20] ;  /* 0x0000200002097984 */ /* 0x001e240000000800 */
[----:B0-----:R-:W-:-:S05]  /*02f0*/  IMAD.IADD R9, R4, 0x1, R9 ;  /* 0x0000000104097824 */ /* 0x001fca00078e0209 */
[----:B------:R-:W-:Y:S01]  /*0300*/  STS [R2], R9 ;  /* 0x0000000902007388 */ /* 0x000fe20000000800 */
[----:B------:R-:W-:Y:S06]  /*0310*/  BAR.SYNC.DEFER_BLOCKING 0x0 ;  /* 0x0000000000007b1d */ /* 0x000fec0000010000 */
[----:B------:R-:W-:Y:S04]  /*0320*/  LDS R4, [R2] ;  /* 0x0000000002047984 */ /* 0x000fe80000000800 */
[----:B------:R-:W0:Y:S02]  /*0330*/  LDS R5, [R2+0x10] ;  /* 0x0000100002057984 */ /* 0x000e240000000800 */
        /* <DEDUP_REMOVED lines=13> */
[----:B------:R-:W1:Y:S01]  /*0410*/  S2UR UR5, SR_CgaCtaId ;  /* 0x00000000000579c3 */ /* 0x000e620000008800 */
[----:B------:R-:W-:-:S07]  /*0420*/  UMOV UR4, 0x400 ;  /* 0x0000040000047882 */ /* 0x000fce0000000000 */
[----:B0-----:R-:W0:Y:S08]  /*0430*/  LDC.64 R2, c[0x0][0x398] ;  /* 0x0000e600ff027b82 */ /* 0x001e300000000a00 */
[----:B------:R-:W2:Y:S01]  /*0440*/  LDC.64 R4, c[0x0][0x390] ;  /* 0x0000e400ff047b82 */ /* 0x000ea20000000a00 */
[----:B-1----:R-:W-:Y:S01]  /*0450*/  ULEA UR4, UR5, UR4, 0x18 ;  /* 0x0000000405047291 */ /* 0x002fe2000f8ec0ff */
[----:B0-----:R-:W-:-:S08]  /*0460*/  IMAD.WIDE.U32 R2, R0, 0x4, R2 ;  /* 0x0000000400027825 */ /* 0x001fd000078e0002 */
[----:B------:R-:W0:Y:S04]  /*0470*/  LDS R7, [UR4] ;  /* 0x00000004ff077984 */ /* 0x000e280008000800 */
[----:B0-----:R-:W-:Y:S04]  /*0480*/  STG.E desc[UR6][R2.64], R7 ;  /* 0x0000000702007986 */ /* 0x001fe8000c101906 */
[----:B--2---:R-:W-:Y:S01]  /*0490*/  STG.E desc[UR6][R4.64], R7 ;  /* 0x0000000704007986 */ /* 0x004fe2000c101906 */
[----:B------:R-:W-:Y:S05]  /*04a0*/  EXIT ;  /* 0x000000000000794d */ /* 0x000fea0003800000 */
.L_x_9:
        /* <DEDUP_REMOVED lines=13> */
.L_x_11:


//--------------------- .nv.shared._Z20reduce_sum_stage2of2iPiS_ --------------------------
	.section	.nv.shared._Z20reduce_sum_stage2of2iPiS_,"aw",@nobits
	.sectionflags	@""
	.align	16
	.zero		1024


//--------------------- .nv.shared.reserved.0     --------------------------
	.section	.nv.shared.reserved.0,"aw",@nobits
	.weak		__nv_reservedSMEM_offset_0_alias
	.size		__nv_reservedSMEM_offset_0_alias, 0, 64
	.other		__nv_reservedSMEM_offset_0_alias,@"STO_CUDA_RESERVED_SHARED STV_DEFAULT"
__nv_reservedSMEM_offset_0_alias:
	.zero		0
	.zero		64


//--------------------- .nv.shared._Z20reduce_sum_stage1of2iPKiPiS1_ --------------------------
	.section	.nv.shared._Z20reduce_sum_stage1of2iPKiPiS1_,"aw",@nobits
	.sectionflags	@""
	.align	16
	.zero		1024


//--------------------- .nv.constant0._Z20reduce_sum_stage2of2iPiS_ --------------------------
	.section	.nv.constant0._Z20reduce_sum_stage2of2iPiS_,"a",@progbits
	.sectionflags	@""
	.align	4
.nv.constant0._Z20reduce_sum_stage2of2iPiS_:
	.zero		920


//--------------------- .nv.constant0._Z20reduce_sum_stage1of2iPKiPiS1_ --------------------------
	.section	.nv.constant0._Z20reduce_sum_stage1of2iPKiPiS1_,"a",@progbits
	.sectionflags	@""
	.align	4
.nv.constant0._Z20reduce_sum_stage1of2iPKiPiS1_:
	.zero		928


//--------------------- SYMBOLS --------------------------

	.type		.nv.reservedSmem.offset0,@object
	.size		.nv.reservedSmem.offset0,0x4
	.type		.nv.reservedSmem.cap,@object
	.size		.nv.reservedSmem.cap,0x4
